	.headerflags	@"EF_CUDA_TEXMODE_UNIFIED EF_CUDA_64BIT_ADDRESS EF_CUDA_ACCELERATORS EF_CUDA_SM90 EF_CUDA_VIRTUAL_SM(EF_CUDA_SM90)"
	.elftype	@"ET_EXEC"


//--------------------- .nv.info                  --------------------------
	.section	.nv.info,"",@"SHT_CUDA_INFO"
	.align	4


	//----- nvinfo : EIATTR_REGCOUNT
	.align		4
        /*0000*/ 	.byte	0x04, 0x2f
        /*0002*/ 	.short	(.L_3 - .L_2)
	.align		4
.L_2:
        /*0004*/ 	.word	index@(triton_poi_fused__native_batch_norm_legit_no_training_silu_39)
        /*0008*/ 	.word	0x00000028


	//----- nvinfo : EIATTR_MIN_STACK_SIZE
	.align		4
.L_3:
        /*000c*/ 	.byte	0x04, 0x12
        /*000e*/ 	.short	(.L_5 - .L_4)
	.align		4
.L_4:
        /*0010*/ 	.word	index@(triton_poi_fused__native_batch_norm_legit_no_training_silu_39)
        /*0014*/ 	.word	0x00000000


	//----- nvinfo : EIATTR_FRAME_SIZE
	.align		4
.L_5:
        /*0018*/ 	.byte	0x04, 0x11
        /*001a*/ 	.short	(.L_7 - .L_6)
	.align		4
.L_6:
        /*001c*/ 	.word	index@(triton_poi_fused__native_batch_norm_legit_no_training_silu_39)
        /*0020*/ 	.word	0x00000000


	//----- nvinfo : EIATTR_MIN_STACK_SIZE
	.align		4
.L_7:
        /*0024*/ 	.byte	0x04, 0x12
        /*0026*/ 	.short	(.L_9 - .L_8)
	.align		4
.L_8:
        /*0028*/ 	.word	index@(triton_poi_fused__native_batch_norm_legit_no_training_silu_39)
        /*002c*/ 	.word	0x00000000
.L_9:


//--------------------- .nv.info.triton_poi_fused__native_batch_norm_legit_no_training_silu_39 --------------------------
	.section	.nv.info.triton_poi_fused__native_batch_norm_legit_no_training_silu_39,"",@"SHT_CUDA_INFO"
	.sectionflags	@""
	.align	4


	//----- nvinfo : EIATTR_CUDA_API_VERSION
	.align		4
        /*0000*/ 	.byte	0x04, 0x37
        /*0002*/ 	.short	(.L_11 - .L_10)
.L_10:
        /*0004*/ 	.word	0x0000007c


	//----- nvinfo : EIATTR_KPARAM_INFO
	.align		4
.L_11:
        /*0008*/ 	.byte	0x04, 0x17
        /*000a*/ 	.short	(.L_13 - .L_12)
.L_12:
        /*000c*/ 	.word	0x00000000
        /*0010*/ 	.short	0x0007
        /*0012*/ 	.short	0x0034
        /*0014*/ 	.byte	0x00, 0xf0, 0x11, 0x00


	//----- nvinfo : EIATTR_KPARAM_INFO
	.align		4
.L_13:
        /*0018*/ 	.byte	0x04, 0x17
        /*001a*/ 	.short	(.L_15 - .L_14)
.L_14:
        /*001c*/ 	.word	0x00000000
        /*0020*/ 	.short	0x0006
        /*0022*/ 	.short	0x0030
        /*0024*/ 	.byte	0x00, 0xf0, 0x11, 0x00


	//----- nvinfo : EIATTR_KPARAM_INFO
	.align		4
.L_15:
        /*0028*/ 	.byte	0x04, 0x17
        /*002a*/ 	.short	(.L_17 - .L_16)
.L_16:
        /*002c*/ 	.word	0x00000000
        /*0030*/ 	.short	0x0005
        /*0032*/ 	.short	0x0028
        /*0034*/ 	.byte	0x00, 0xf4, 0x21, 0x00


	//----- nvinfo : EIATTR_KPARAM_INFO
	.align		4
.L_17:
        /*0038*/ 	.byte	0x04, 0x17
        /*003a*/ 	.short	(.L_19 - .L_18)
.L_18:
        /*003c*/ 	.word	0x00000000
        /*0040*/ 	.short	0x0004
        /*0042*/ 	.short	0x0020
        /*0044*/ 	.byte	0x00, 0xf4, 0x21, 0x00


	//----- nvinfo : EIATTR_KPARAM_INFO
	.align		4
.L_19:
        /*0048*/ 	.byte	0x04, 0x17
        /*004a*/ 	.short	(.L_21 - .L_20)
.L_20:
        /*004c*/ 	.word	0x00000000
        /*0050*/ 	.short	0x0003
        /*0052*/ 	.short	0x0018
        /*0054*/ 	.byte	0x00, 0xf4, 0x21, 0x00


	//----- nvinfo : EIATTR_KPARAM_INFO
	.align		4
.L_21:
        /*0058*/ 	.byte	0x04, 0x17
        /*005a*/ 	.short	(.L_23 - .L_22)
.L_22:
        /*005c*/ 	.word	0x00000000
        /*0060*/ 	.short	0x0002
        /*0062*/ 	.short	0x0010
        /*0064*/ 	.byte	0x00, 0xf4, 0x21, 0x00


	//----- nvinfo : EIATTR_KPARAM_INFO
	.align		4
.L_23:
        /*0068*/ 	.byte	0x04, 0x17
        /*006a*/ 	.short	(.L_25 - .L_24)
.L_24:
        /*006c*/ 	.word	0x00000000
        /*0070*/ 	.short	0x0001
        /*0072*/ 	.short	0x0008
        /*0074*/ 	.byte	0x00, 0xf4, 0x21, 0x00


	//----- nvinfo : EIATTR_KPARAM_INFO
	.align		4
.L_25:
        /*0078*/ 	.byte	0x04, 0x17
        /*007a*/ 	.short	(.L_27 - .L_26)
.L_26:
        /*007c*/ 	.word	0x00000000
        /*0080*/ 	.short	0x0000
        /*0082*/ 	.short	0x0000
        /*0084*/ 	.byte	0x00, 0xf4, 0x21, 0x00


	//----- nvinfo : EIATTR_SPARSE_MMA_MASK
	.align		4
.L_27:
        /*0088*/ 	.byte	0x03, 0x50
        /*008a*/ 	.short	0x0000


	//----- nvinfo : EIATTR_MAXREG_COUNT
	.align		4
        /*008c*/ 	.byte	0x03, 0x1b
        /*008e*/ 	.short	0x00ff


	//----- nvinfo : EIATTR_EXIT_INSTR_OFFSETS
	.align		4
        /*0090*/ 	.byte	0x04, 0x1c
        /*0092*/ 	.short	(.L_29 - .L_28)


	//   ....[0]....
.L_28:
        /*0094*/ 	.word	0x00001bf0


	//   ....[1]....
        /*0098*/ 	.word	0x00001c40


	//----- nvinfo : EIATTR_REQNTID
	.align		4
.L_29:
        /*009c*/ 	.byte	0x04, 0x10
        /*009e*/ 	.short	(.L_31 - .L_30)
.L_30:
        /*00a0*/ 	.word	0x00000100
        /*00a4*/ 	.word	0x00000001
        /*00a8*/ 	.word	0x00000001


	//----- nvinfo : EIATTR_CBANK_PARAM_SIZE
	.align		4
.L_31:
        /*00ac*/ 	.byte	0x03, 0x19
        /*00ae*/ 	.short	0x0038


	//----- nvinfo : EIATTR_PARAM_CBANK
	.align		4
        /*00b0*/ 	.byte	0x04, 0x0a
        /*00b2*/ 	.short	(.L_33 - .L_32)
	.align		4
.L_32:
        /*00b4*/ 	.word	index@(.nv.constant0.triton_poi_fused__native_batch_norm_legit_no_training_silu_39)
        /*00b8*/ 	.short	0x0210
        /*00ba*/ 	.short	0x0038


	//----- nvinfo : EIATTR_SW_WAR
	.align		4
.L_33:
        /*00bc*/ 	.byte	0x04, 0x36
        /*00be*/ 	.short	(.L_35 - .L_34)
.L_34:
        /*00c0*/ 	.word	0x00000008
.L_35:


//--------------------- .nv.callgraph             --------------------------
	.section	.nv.callgraph,"",@"SHT_CUDA_CALLGRAPH"
	.align	4
	.sectionentsize	8
	.align		4
        /*0000*/ 	.word	0x00000000
	.align		4
        /*0004*/ 	.word	0xffffffff
	.align		4
        /*0008*/ 	.word	0x00000000
	.align		4
        /*000c*/ 	.word	0xfffffffe
	.align		4
        /*0010*/ 	.word	0x00000000
	.align		4
        /*0014*/ 	.word	0xfffffffd
	.align		4
        /*0018*/ 	.word	0x00000000
	.align		4
        /*001c*/ 	.word	0xfffffffc


//--------------------- .nv.constant4             --------------------------
	.section	.nv.constant4,"a",@progbits
	.align	8
	.align		8
.nv.constant4:
        /*0000*/ 	.dword	_$_str
	.align		8
        /*0008*/ 	.dword	_$_str_$_2


//--------------------- .text.triton_poi_fused__native_batch_norm_legit_no_training_silu_39 --------------------------
	.section	.text.triton_poi_fused__native_batch_norm_legit_no_training_silu_39,"ax",@progbits
	.sectionflags	@"SHF_BARRIERS=1"
	.align	128
        .global         triton_poi_fused__native_batch_norm_legit_no_training_silu_39
        .type           triton_poi_fused__native_batch_norm_legit_no_training_silu_39,@function
        .size           triton_poi_fused__native_batch_norm_legit_no_training_silu_39,(.L_x_1 - triton_poi_fused__native_batch_norm_legit_no_training_silu_39)
        .other          triton_poi_fused__native_batch_norm_legit_no_training_silu_39,@"STO_CUDA_ENTRY STV_DEFAULT"
triton_poi_fused__native_batch_norm_legit_no_training_silu_39:
.text.triton_poi_fused__native_batch_norm_legit_no_training_silu_39:
[----:B------:R-:W0:Y:S01]  /*0000*/  LDC R1, c[0x0][0x28] ;  /* 0x00000a00ff017b82 */ /* 0x000e220000000800 */
[----:B------:R-:W1:Y:S07]  /*0010*/  S2R R0, SR_CTAID.X ;  /* 0x0000000000007919 */ /* 0x000e6e0000002500 */
[----:B------:R-:W2:Y:S01]  /*0020*/  LDC.64 R36, c[0x0][0x210] ;  /* 0x00008400ff247b82 */ /* 0x000ea20000000a00 */
[----:B------:R-:W-:Y:S02]  /*0030*/  CS2R R4, SRZ ;  /* 0x0000000000047805 */ /* 0x000fe4000001ff00 */
[----:B------:R-:W-:Y:S01]  /*0040*/  CS2R R6, SRZ ;  /* 0x0000000000067805 */ /* 0x000fe2000001ff00 */
[----:B------:R-:W3:Y:S01]  /*0050*/  S2R R2, SR_TID.X ;  /* 0x0000000000027919 */ /* 0x000ee20000002100 */
[----:B------:R-:W-:-:S02]  /*0060*/  CS2R R8, SRZ ;  /* 0x0000000000087805 */ /* 0x000fc4000001ff00 */
[----:B------:R-:W-:Y:S01]  /*0070*/  CS2R R10, SRZ ;  /* 0x00000000000a7805 */ /* 0x000fe2000001ff00 */
[----:B------:R-:W-:Y:S01]  /*0080*/  ULDC.64 UR6, c[0x0][0x208] ;  /* 0x0000820000067ab9 */ /* 0x000fe20000000a00 */
[----:B------:R-:W4:Y:S01]  /*0090*/  S2R R32, SR_CTAID.Y ;  /* 0x0000000000207919 */ /* 0x000f220000002600 */
[----:B------:R-:W5:Y:S01]  /*00a0*/  LDC.64 R16, c[0x0][0x218] ;  /* 0x00008600ff107b82 */ /* 0x000f620000000a00 */
[----:B------:R-:W-:Y:S02]  /*00b0*/  CS2R R12, SRZ ;  /* 0x00000000000c7805 */ /* 0x000fe4000001ff00 */
[----:B------:R-:W-:-:S05]  /*00c0*/  CS2R R14, SRZ ;  /* 0x00000000000e7805 */ /* 0x000fca000001ff00 */
[----:B------:R-:W2:Y:S01]  /*00d0*/  LDC.64 R28, c[0x0][0x220] ;  /* 0x00008800ff1c7b82 */ /* 0x000ea20000000a00 */
[----:B-1----:R-:W-:Y:S02]  /*00e0*/  SHF.L.U32 R0, R0, 0x6, RZ ;  /* 0x0000000600007819 */ /* 0x002fe400000006ff */
[----:B---3--:R-:W-:Y:S02]  /*00f0*/  SHF.L.U32 R3, R2, 0x2, RZ ;  /* 0x0000000202037819 */ /* 0x008fe400000006ff */
[----:B------:R-:W-:Y:S02]  /*0100*/  SHF.R.U32.HI R19, RZ, 0x4, R2 ;  /* 0x00000004ff137819 */ /* 0x000fe40000011602 */
[----:B----4-:R-:W-:Y:S02]  /*0110*/  SHF.L.U32 R32, R32, 0x6, RZ ;  /* 0x0000000620207819 */ /* 0x010fe400000006ff */
[----:B------:R-:W-:Y:S02]  /*0120*/  LOP3.LUT R33, R0, 0x3c, R3, 0xf8, !PT ;  /* 0x0000003c00217812 */ /* 0x000fe400078ef803 */
[----:B------:R-:W-:-:S02]  /*0130*/  SGXT.U32 R19, R19, 0x4 ;  /* 0x000000041313781a */ /* 0x000fc40000000000 */
[C---:B------:R-:W-:Y:S01]  /*0140*/  ISETP.GE.AND P0, PT, R33.reuse, 0x200, PT ;  /* 0x000002002100780c */ /* 0x040fe20003f06270 */
[----:B-----5:R-:W-:Y:S01]  /*0150*/  IMAD.WIDE R34, R33, 0x4, R16 ;  /* 0x0000000421227825 */ /* 0x020fe200078e0210 */
[----:B------:R-:W-:Y:S02]  /*0160*/  LOP3.LUT R20, R32, 0x10, R19, 0xfe, !PT ;  /* 0x0000001020147812 */ /* 0x000fe400078efe13 */
[----:B------:R-:W-:Y:S02]  /*0170*/  LOP3.LUT R22, R32, 0x20, R19, 0xfe, !PT ;  /* 0x0000002020167812 */ /* 0x000fe400078efe13 */
[----:B------:R-:W-:Y:S02]  /*0180*/  LOP3.LUT R18, R32, R19, RZ, 0xfc, !PT ;  /* 0x0000001320127212 */ /* 0x000fe400078efcff */
[----:B------:R-:W-:Y:S02]  /*0190*/  LOP3.LUT R24, R32, 0x30, R19, 0xfe, !PT ;  /* 0x0000003020187812 */ /* 0x000fe400078efe13 */
[----:B------:R-:W-:-:S02]  /*01a0*/  ISETP.LT.AND P2, PT, R20, 0x40, !P0 ;  /* 0x000000401400780c */ /* 0x000fc40004741270 */
[----:B------:R-:W-:Y:S02]  /*01b0*/  ISETP.LT.AND P3, PT, R22, 0x40, !P0 ;  /* 0x000000401600780c */ /* 0x000fe40004761270 */
[----:B------:R-:W-:Y:S02]  /*01c0*/  CS2R R16, SRZ ;  /* 0x0000000000107805 */ /* 0x000fe4000001ff00 */
[-C--:B------:R-:W-:Y:S01]  /*01d0*/  LEA R25, R20, R33.reuse, 0x9 ;  /* 0x0000002114197211 */ /* 0x080fe200078e48ff */
[----:B------:R1:W3:Y:S01]  /*01e0*/  @!P0 LDG.E.EL.128 R12, desc[UR6][R34.64] ;  /* 0x00000006220c8981 */ /* 0x0002e2000c2e1d00 */
[-C--:B------:R-:W-:Y:S02]  /*01f0*/  LEA R27, R22, R33.reuse, 0x9 ;  /* 0x00000021161b7211 */ /* 0x080fe400078e48ff */
[-C--:B------:R-:W-:Y:S02]  /*0200*/  LEA R31, R18, R33.reuse, 0x9 ;  /* 0x00000021121f7211 */ /* 0x080fe400078e48ff */
[C---:B------:R-:W-:Y:S01]  /*0210*/  ISETP.LT.AND P4, PT, R24.reuse, 0x40, !P0 ;  /* 0x000000401800780c */ /* 0x040fe20004781270 */
[----:B--2---:R-:W-:Y:S01]  /*0220*/  IMAD.WIDE R26, R27, 0x4, R36 ;  /* 0x000000041b1a7825 */ /* 0x004fe200078e0224 */
[----:B------:R-:W-:-:S02]  /*0230*/  LEA R19, R24, R33, 0x9 ;  /* 0x0000002118137211 */ /* 0x000fc400078e48ff */
[----:B------:R-:W-:Y:S01]  /*0240*/  ISETP.LT.AND P1, PT, R18, 0x40, !P0 ;  /* 0x000000401200780c */ /* 0x000fe20004721270 */
[--C-:B------:R-:W-:Y:S01]  /*0250*/  IMAD.WIDE R24, R25, 0x4, R36.reuse ;  /* 0x0000000419187825 */ /* 0x100fe200078e0224 */
[----:B------:R2:W3:Y:S01]  /*0260*/  @P3 LDG.E.EL.128 R8, desc[UR6][R26.64] ;  /* 0x000000061a083981 */ /* 0x0004e2000c2e1d00 */
[----:B------:R-:W-:Y:S01]  /*0270*/  CS2R R20, SRZ ;  /* 0x0000000000147805 */ /* 0x000fe2000001ff00 */
[----:B-1----:R-:W1:Y:S01]  /*0280*/  LDC.64 R34, c[0x0][0x228] ;  /* 0x00008a00ff227b82 */ /* 0x002e620000000a00 */
[--C-:B------:R-:W-:Y:S01]  /*0290*/  IMAD.WIDE R30, R31, 0x4, R36.reuse ;  /* 0x000000041f1e7825 */ /* 0x100fe200078e0224 */
[----:B------:R4:W5:Y:S03]  /*02a0*/  @P2 LDG.E.EL.128 R4, desc[UR6][R24.64] ;  /* 0x0000000618042981 */ /* 0x000966000c2e1d00 */
[----:B------:R-:W-:Y:S01]  /*02b0*/  IMAD.WIDE R36, R19, 0x4, R36 ;  /* 0x0000000413247825 */ /* 0x000fe200078e0224 */
[----:B------:R-:W-:-:S02]  /*02c0*/  CS2R R18, SRZ ;  /* 0x0000000000127805 */ /* 0x000fc4000001ff00 */
[----:B------:R-:W-:Y:S02]  /*02d0*/  CS2R R22, SRZ ;  /* 0x0000000000167805 */ /* 0x000fe4000001ff00 */
[----:B--2---:R-:W-:Y:S02]  /*02e0*/  CS2R R26, SRZ ;  /* 0x00000000001a7805 */ /* 0x004fe4000001ff00 */
[----:B------:R2:W5:Y:S01]  /*02f0*/  @P4 LDG.E.EL.128 R16, desc[UR6][R36.64] ;  /* 0x0000000624104981 */ /* 0x000562000c2e1d00 */
[----:B----4-:R-:W-:-:S03]  /*0300*/  CS2R R24, SRZ ;  /* 0x0000000000187805 */ /* 0x010fc6000001ff00 */
[----:B------:R4:W5:Y:S01]  /*0310*/  @P1 LDG.E.EL.128 R20, desc[UR6][R30.64] ;  /* 0x000000061e141981 */ /* 0x000962000c2e1d00 */
[----:B0-2---:R-:W-:-:S05]  /*0320*/  IMAD.WIDE R36, R33, 0x4, R28 ;  /* 0x0000000421247825 */ /* 0x005fca00078e021c */
[----:B------:R-:W2:Y:S01]  /*0330*/  @!P0 LDG.E.EL.128 R24, desc[UR6][R36.64] ;  /* 0x0000000624188981 */ /* 0x000ea2000c2e1d00 */
[----:B------:R-:W-:Y:S02]  /*0340*/  CS2R R28, SRZ ;  /* 0x00000000001c7805 */ /* 0x000fe4000001ff00 */
[----:B----4-:R-:W-:Y:S01]  /*0350*/  CS2R R30, SRZ ;  /* 0x00000000001e7805 */ /* 0x010fe2000001ff00 */
[----:B-1----:R-:W-:-:S05]  /*0360*/  IMAD.WIDE R34, R33, 0x4, R34 ;  /* 0x0000000421227825 */ /* 0x002fca00078e0222 */
[----:B------:R0:W4:Y:S01]  /*0370*/  @!P0 LDG.E.EL.128 R28, desc[UR6][R34.64] ;  /* 0x00000006221c8981 */ /* 0x000122000c2e1d00 */
[C---:B---3--:R-:W-:Y:S01]  /*0380*/  FADD R11, -R15.reuse, R11 ;  /* 0x0000000b0f0b7221 */ /* 0x048fe20000000100 */
[C---:B-----5:R-:W-:Y:S01]  /*0390*/  FADD R7, -R15.reuse, R7 ;  /* 0x000000070f077221 */ /* 0x060fe20000000100 */
[C---:B------:R-:W-:Y:S01]  /*03a0*/  FADD R19, -R15.reuse, R19 ;  /* 0x000000130f137221 */ /* 0x040fe20000000100 */
[----:B------:R-:W-:Y:S01]  /*03b0*/  FADD R23, -R15, R23 ;  /* 0x000000170f177221 */ /* 0x000fe20000000100 */
[----:B--2---:R-:W-:-:S06]  /*03c0*/  FADD R15, R24, 0.0010000000474974513054 ;  /* 0x3a83126f180f7421 */ /* 0x004fcc0000000000 */
[----:B------:R-:W1:Y:S01]  /*03d0*/  MUFU.SQRT R15, R15 ;  /* 0x0000000f000f7308 */ /* 0x000e620000002000 */
[----:B------:R-:W-:Y:S01]  /*03e0*/  FADD R25, R25, 0.0010000000474974513054 ;  /* 0x3a83126f19197421 */ /* 0x000fe20000000000 */
[----:B------:R-:W-:Y:S01]  /*03f0*/  FADD R36, R26, 0.0010000000474974513054 ;  /* 0x3a83126f1a247421 */ /* 0x000fe20000000000 */
[----:B------:R-:W-:Y:S01]  /*0400*/  FADD R27, R27, 0.0010000000474974513054 ;  /* 0x3a83126f1b1b7421 */ /* 0x000fe20000000000 */
[C---:B------:R-:W-:Y:S01]  /*0410*/  FADD R6, -R14.reuse, R6 ;  /* 0x000000060e067221 */ /* 0x040fe20000000100 */
[----:B------:R-:W-:-:S03]  /*0420*/  FADD R10, -R14, R10 ;  /* 0x0000000a0e0a7221 */ /* 0x000fc60000000100 */
[----:B------:R-:W2:Y:S01]  /*0430*/  MUFU.SQRT R24, R25 ;  /* 0x0000001900187308 */ /* 0x000ea20000002000 */
[C---:B------:R-:W-:Y:S01]  /*0440*/  FADD R18, -R14.reuse, R18 ;  /* 0x000000120e127221 */ /* 0x040fe20000000100 */
[----:B------:R-:W-:Y:S01]  /*0450*/  FADD R22, -R14, R22 ;  /* 0x000000160e167221 */ /* 0x000fe20000000100 */
[----:B------:R-:W-:Y:S01]  /*0460*/  FADD R26, -R13, R21 ;  /* 0x000000150d1a7221 */ /* 0x000fe20000000100 */
[----:B------:R-:W-:Y:S01]  /*0470*/  HFMA2.MMA R21, -RZ, RZ, 1.625, 0 ;  /* 0x3e800000ff157435 */ /* 0x000fe200000001ff */
[----:B-1----:R-:W-:-:S03]  /*0480*/  FSETP.GT.AND P6, PT, R15, 8.50705917302346158658e+37, PT ;  /* 0x7e8000000f00780b */ /* 0x002fc60003fc4000 */
[----:B------:R-:W1:Y:S01]  /*0490*/  MUFU.SQRT R36, R36 ;  /* 0x0000002400247308 */ /* 0x000e620000002000 */
[----:B------:R-:W-:-:S07]  /*04a0*/  FSETP.GEU.AND P1, PT, R15, 1.175494350822287508e-38, PT ;  /* 0x008000000f00780b */ /* 0x000fce0003f2e000 */
[----:B------:R-:W3:Y:S01]  /*04b0*/  MUFU.SQRT R14, R27 ;  /* 0x0000001b000e7308 */ /* 0x000ee20000002000 */
[C---:B--2---:R-:W-:Y:S02]  /*04c0*/  FSETP.GT.AND P2, PT, R24.reuse, 8.50705917302346158658e+37, PT ;  /* 0x7e8000001800780b */ /* 0x044fe40003f44000 */
[----:B0-----:R-:W-:Y:S01]  /*04d0*/  FSEL R34, R21, 1, P6 ;  /* 0x3f80000015227808 */ /* 0x001fe20003000000 */
[----:B------:R-:W-:Y:S01]  /*04e0*/  @P6 FMUL R15, R15, 0.25 ;  /* 0x3e8000000f0f6820 */ /* 0x000fe20000400000 */
[----:B------:R-:W-:Y:S02]  /*04f0*/  FSETP.GEU.AND P3, PT, R24, 1.175494350822287508e-38, PT ;  /* 0x008000001800780b */ /* 0x000fe40003f6e000 */
[----:B-1----:R-:W-:Y:S01]  /*0500*/  FSETP.GT.AND P4, PT, R36, 8.50705917302346158658e+37, PT ;  /* 0x7e8000002400780b */ /* 0x002fe20003f84000 */
[----:B------:R-:W-:Y:S01]  /*0510*/  @!P1 FMUL R15, R15, 16777216 ;  /* 0x4b8000000f0f9820 */ /* 0x000fe20000400000 */
[----:B------:R-:W-:Y:S01]  /*0520*/  @!P1 FMUL R34, R34, 16777216 ;  /* 0x4b80000022229820 */ /* 0x000fe20000400000 */
[----:B------:R-:W-:-:S02]  /*0530*/  FSETP.GEU.AND P5, PT, R36, 1.175494350822287508e-38, PT ;  /* 0x008000002400780b */ /* 0x000fc40003fae000 */
[C---:B---3--:R-:W-:Y:S02]  /*0540*/  FSETP.GT.AND P6, PT, R14.reuse, 8.50705917302346158658e+37, PT ;  /* 0x7e8000000e00780b */ /* 0x048fe40003fc4000 */
[----:B------:R-:W-:Y:S01]  /*0550*/  FSETP.GEU.AND P1, PT, R14, 1.175494350822287508e-38, PT ;  /* 0x008000000e00780b */ /* 0x000fe20003f2e000 */
[----:B------:R-:W-:Y:S01]  /*0560*/  @P2 FMUL R24, R24, 0.25 ;  /* 0x3e80000018182820 */ /* 0x000fe20000400000 */
[----:B------:R-:W0:Y:S01]  /*0570*/  MUFU.RCP R15, R15 ;  /* 0x0000000f000f7308 */ /* 0x000e220000001000 */
[C---:B------:R-:W-:Y:S01]  /*0580*/  FADD R25, -R13.reuse, R5 ;  /* 0x000000050d197221 */ /* 0x040fe20000000100 */
[----:B------:R-:W-:Y:S01]  /*0590*/  FADD R37, -R12, R4 ;  /* 0x000000040c257221 */ /* 0x000fe20000000100 */
[----:B------:R-:W-:Y:S01]  /*05a0*/  @!P3 FMUL R24, R24, 16777216 ;  /* 0x4b8000001818b820 */ /* 0x000fe20000400000 */
[----:B------:R-:W-:Y:S01]  /*05b0*/  @P4 FMUL R36, R36, 0.25 ;  /* 0x3e80000024244820 */ /* 0x000fe20000400000 */
[----:B------:R-:W1:Y:S04]  /*05c0*/  LDC.64 R4, c[0x0][0x230] ;  /* 0x00008c00ff047b82 */ /* 0x000e680000000a00 */
[----:B------:R-:W-:Y:S01]  /*05d0*/  @P6 FMUL R14, R14, 0.25 ;  /* 0x3e8000000e0e6820 */ /* 0x000fe20000400000 */
[----:B------:R-:W-:Y:S01]  /*05e0*/  @!P5 FMUL R36, R36, 16777216 ;  /* 0x4b8000002424d820 */ /* 0x000fe20000400000 */
[----:B------:R-:W2:Y:S02]  /*05f0*/  MUFU.RCP R24, R24 ;  /* 0x0000001800187308 */ /* 0x000ea40000001000 */
[----:B------:R-:W-:Y:S01]  /*0600*/  @!P1 FMUL R14, R14, 16777216 ;  /* 0x4b8000000e0e9820 */ /* 0x000fe20000400000 */
[----:B------:R-:W-:Y:S01]  /*0610*/  FADD R27, -R12, R8 ;  /* 0x000000080c1b7221 */ /* 0x000fe20000000100 */
[C---:B------:R-:W-:Y:S01]  /*0620*/  FADD R9, -R13.reuse, R9 ;  /* 0x000000090d097221 */ /* 0x040fe20000000100 */
[----:B------:R-:W-:-:S03]  /*0630*/  FADD R17, -R13, R17 ;  /* 0x000000110d117221 */ /* 0x000fc60000000100 */
[----:B------:R-:W3:Y:S01]  /*0640*/  MUFU.RCP R35, R36 ;  /* 0x0000002400237308 */ /* 0x000ee20000001000 */
[C---:B------:R-:W-:Y:S01]  /*0650*/  FADD R13, -R12.reuse, R16 ;  /* 0x000000100c0d7221 */ /* 0x040fe20000000100 */
[----:B------:R-:W-:Y:S01]  /*0660*/  FSEL R16, R21, 1, P2 ;  /* 0x3f80000015107808 */ /* 0x000fe20001000000 */
[----:B------:R-:W-:-:S05]  /*0670*/  FADD R20, -R12, R20 ;  /* 0x000000140c147221 */ /* 0x000fca0000000100 */
[----:B------:R-:W5:Y:S01]  /*0680*/  MUFU.RCP R8, R14 ;  /* 0x0000000e00087308 */ /* 0x000f620000001000 */
[----:B0-----:R-:W-:Y:S01]  /*0690*/  FMUL R34, R15, R34 ;  /* 0x000000220f227220 */ /* 0x001fe20000400000 */
[C---:B------:R-:W-:Y:S02]  /*06a0*/  FSEL R12, R21.reuse, 1, P4 ;  /* 0x3f800000150c7808 */ /* 0x040fe40002000000 */
[----:B------:R-:W-:Y:S01]  /*06b0*/  FSEL R15, R21, 1, P6 ;  /* 0x3f800000150f7808 */ /* 0x000fe20003000000 */
[----:B------:R-:W-:Y:S02]  /*06c0*/  @!P3 FMUL R16, R16, 16777216 ;  /* 0x4b8000001010b820 */ /* 0x000fe40000400000 */
[----:B------:R-:W-:Y:S02]  /*06d0*/  @!P5 FMUL R12, R12, 16777216 ;  /* 0x4b8000000c0cd820 */ /* 0x000fe40000400000 */
[----:B------:R-:W-:Y:S01]  /*06e0*/  @!P1 FMUL R15, R15, 16777216 ;  /* 0x4b8000000f0f9820 */ /* 0x000fe20000400000 */
[----:B--2---:R-:W-:Y:S01]  /*06f0*/  FMUL R16, R24, R16 ;  /* 0x0000001018107220 */ /* 0x004fe20000400000 */
[----:B------:R-:W-:Y:S01]  /*0700*/  FMUL R24, R20, R34 ;  /* 0x0000002214187220 */ /* 0x000fe20000400000 */
[----:B---3--:R-:W-:Y:S01]  /*0710*/  FMUL R35, R35, R12 ;  /* 0x0000000c23237220 */ /* 0x008fe20000400000 */
[----:B------:R-:W-:Y:S01]  /*0720*/  FMUL R20, R13, R34 ;  /* 0x000000220d147220 */ /* 0x000fe20000400000 */
[----:B------:R-:W-:Y:S01]  /*0730*/  CS2R R12, SRZ ;  /* 0x00000000000c7805 */ /* 0x000fe2000001ff00 */
[----:B-----5:R-:W-:Y:S01]  /*0740*/  FMUL R8, R8, R15 ;  /* 0x0000000f08087220 */ /* 0x020fe20000400000 */
[----:B------:R-:W-:Y:S01]  /*0750*/  CS2R R14, SRZ ;  /* 0x00000000000e7805 */ /* 0x000fe2000001ff00 */
[----:B-1----:R-:W-:-:S05]  /*0760*/  IMAD.WIDE R4, R33, 0x4, R4 ;  /* 0x0000000421047825 */ /* 0x002fca00078e0204 */
[----:B------:R0:W4:Y:S01]  /*0770*/  @!P0 LDG.E.EL.128 R12, desc[UR6][R4.64] ;  /* 0x00000006040c8981 */ /* 0x000122000c2e1d00 */
[----:B------:R-:W-:Y:S01]  /*0780*/  FMUL R26, R26, R16 ;  /* 0x000000101a1a7220 */ /* 0x000fe20000400000 */
[-C--:B------:R-:W-:Y:S01]  /*0790*/  FMUL R37, R37, R34.reuse ;  /* 0x0000002225257220 */ /* 0x080fe20000400000 */
[----:B------:R-:W-:Y:S01]  /*07a0*/  FMUL R27, R27, R34 ;  /* 0x000000221b1b7220 */ /* 0x000fe20000400000 */
[-C--:B------:R-:W-:Y:S01]  /*07b0*/  FMUL R36, R9, R16.reuse ;  /* 0x0000001009247220 */ /* 0x080fe20000400000 */
[----:B------:R-:W-:Y:S01]  /*07c0*/  FMUL R34, R25, R16 ;  /* 0x0000001019227220 */ /* 0x000fe20000400000 */
[-C--:B0-----:R-:W-:Y:S01]  /*07d0*/  FMUL R5, R6, R35.reuse ;  /* 0x0000002306057220 */ /* 0x081fe20000400000 */
[----:B------:R-:W-:Y:S01]  /*07e0*/  FMUL R6, R7, R8 ;  /* 0x0000000807067220 */ /* 0x000fe20000400000 */
[----:B------:R-:W0:Y:S01]  /*07f0*/  S2UR UR5, SR_CgaCtaId ;  /* 0x00000000000579c3 */ /* 0x000e220000008800 */
[-C--:B------:R-:W-:Y:S01]  /*0800*/  FMUL R9, R22, R35.reuse ;  /* 0x0000002316097220 */ /* 0x080fe20000400000 */
[----:B------:R-:W-:Y:S01]  /*0810*/  FMUL R16, R17, R16 ;  /* 0x0000001011107220 */ /* 0x000fe20000400000 */
[-C--:B------:R-:W-:Y:S01]  /*0820*/  FMUL R17, R10, R35.reuse ;  /* 0x000000230a117220 */ /* 0x080fe20000400000 */
[-C--:B------:R-:W-:Y:S01]  /*0830*/  FMUL R10, R11, R8.reuse ;  /* 0x000000080b0a7220 */ /* 0x080fe20000400000 */
[----:B------:R-:W-:Y:S01]  /*0840*/  FMUL R35, R18, R35 ;  /* 0x0000002312237220 */ /* 0x000fe20000400000 */
[----:B------:R-:W-:Y:S01]  /*0850*/  SHF.R.U32.HI R18, RZ, 0x4, R2 ;  /* 0x00000004ff127819 */ /* 0x000fe20000011602 */
[-C--:B------:R-:W-:Y:S01]  /*0860*/  FMUL R4, R23, R8.reuse ;  /* 0x0000000817047220 */ /* 0x080fe20000400000 */
[----:B------:R-:W-:-:S02]  /*0870*/  FMUL R8, R19, R8 ;  /* 0x0000000813087220 */ /* 0x000fc40000400000 */
[----:B------:R-:W-:Y:S01]  /*0880*/  SGXT.U32 R18, R18, 0x4 ;  /* 0x000000041212781a */ /* 0x000fe20000000000 */
[----:B------:R-:W-:Y:S02]  /*0890*/  UMOV UR4, 0x400 ;  /* 0x0000040000047882 */ /* 0x000fe40000000000 */
[----:B0-----:R-:W-:Y:S01]  /*08a0*/  UPRMT UR4, UR5, 0x654, UR4 ;  /* 0x0000065405047896 */ /* 0x001fe20008000004 */
[----:B----4-:R-:W-:-:S04]  /*08b0*/  FFMA R33, R24, R28, R12 ;  /* 0x0000001c18217223 */ /* 0x010fc8000000000c */
[----:B------:R-:W-:-:S04]  /*08c0*/  FADD R24, RZ, -R33 ;  /* 0x80000021ff187221 */ /* 0x000fc80000000000 */
[----:B------:R-:W-:-:S05]  /*08d0*/  FMUL R24, R24, 1.4426950216293334961 ;  /* 0x3fb8aa3b18187820 */ /* 0x000fca0000400000 */
[----:B------:R-:W-:Y:S01]  /*08e0*/  FSETP.GEU.AND P0, PT, R24, -126, PT ;  /* 0xc2fc00001800780b */ /* 0x000fe20003f0e000 */
[----:B------:R-:W-:-:S12]  /*08f0*/  FFMA R26, R26, R29, R13 ;  /* 0x0000001d1a1a7223 */ /* 0x000fd8000000000d */
[----:B------:R-:W-:Y:S01]  /*0900*/  @!P0 FMUL R24, R24, 0.5 ;  /* 0x3f00000018188820 */ /* 0x000fe20000400000 */
[----:B------:R-:W-:-:S05]  /*0910*/  FADD R7, RZ, -R26 ;  /* 0x8000001aff077221 */ /* 0x000fca0000000000 */
[----:B------:R-:W0:Y:S01]  /*0920*/  MUFU.EX2 R24, R24 ;  /* 0x0000001800187308 */ /* 0x000e220000000800 */
[----:B------:R-:W-:Y:S01]  /*0930*/  FMUL R7, R7, 1.4426950216293334961 ;  /* 0x3fb8aa3b07077820 */ /* 0x000fe20000400000 */
[----:B------:R-:W-:Y:S01]  /*0940*/  FFMA R11, R9, R30, R14 ;  /* 0x0000001e090b7223 */ /* 0x000fe2000000000e */
[----:B------:R-:W-:-:S03]  /*0950*/  SHF.L.U32 R9, R2, 0x8, RZ ;  /* 0x0000000802097819 */ /* 0x000fc600000006ff */
[----:B------:R-:W-:Y:S01]  /*0960*/  FSETP.GEU.AND P2, PT, R7, -126, PT ;  /* 0xc2fc00000700780b */ /* 0x000fe20003f4e000 */
[-CC-:B------:R-:W-:Y:S01]  /*0970*/  FFMA R5, R5, R30.reuse, R14.reuse ;  /* 0x0000001e05057223 */ /* 0x180fe2000000000e */
[-CC-:B------:R-:W-:Y:S01]  /*0980*/  FFMA R17, R17, R30.reuse, R14.reuse ;  /* 0x0000001e11117223 */ /* 0x180fe2000000000e */
[----:B------:R-:W-:Y:S01]  /*0990*/  FFMA R35, R35, R30, R14 ;  /* 0x0000001e23237223 */ /* 0x000fe2000000000e */
[----:B------:R-:W-:Y:S01]  /*09a0*/  LOP3.LUT R9, R9, 0xf00, RZ, 0xc0, !PT ;  /* 0x00000f0009097812 */ /* 0x000fe200078ec0ff */
[--C-:B------:R-:W-:Y:S01]  /*09b0*/  FFMA R37, R37, R28, R12.reuse ;  /* 0x0000001c25257223 */ /* 0x100fe2000000000c */
[----:B------:R-:W-:Y:S01]  /*09c0*/  FADD R14, RZ, -R11 ;  /* 0x8000000bff0e7221 */ /* 0x000fe20000000000 */
[----:B0-----:R-:W-:Y:S01]  /*09d0*/  @!P0 FMUL R24, R24, R24 ;  /* 0x0000001818188220 */ /* 0x001fe20000400000 */
[-CC-:B------:R-:W-:Y:S01]  /*09e0*/  FFMA R27, R27, R28.reuse, R12.reuse ;  /* 0x0000001c1b1b7223 */ /* 0x180fe2000000000c */
[----:B------:R-:W-:Y:S01]  /*09f0*/  FFMA R20, R20, R28, R12 ;  /* 0x0000001c14147223 */ /* 0x000fe2000000000c */
[----:B------:R-:W-:Y:S01]  /*0a00*/  FFMA R19, R6, R31, R15 ;  /* 0x0000001f06137223 */ /* 0x000fe2000000000f */
[----:B------:R-:W-:Y:S01]  /*0a10*/  FADD R12, R24, 1 ;  /* 0x3f800000180c7421 */ /* 0x000fe20000000000 */
[----:B------:R-:W-:Y:S01]  /*0a20*/  LOP3.LUT R6, R9, R18, RZ, 0xfc, !PT ;  /* 0x0000001209067212 */ /* 0x000fe200078efcff */
[----:B------:R-:W-:Y:S01]  /*0a30*/  FMUL R14, R14, 1.4426950216293334961 ;  /* 0x3fb8aa3b0e0e7820 */ /* 0x000fe20000400000 */
[----:B------:R-:W-:Y:S01]  /*0a40*/  FADD R18, RZ, -R37 ;  /* 0x80000025ff127221 */ /* 0x000fe20000000000 */
[----:B------:R-:W-:Y:S01]  /*0a50*/  @!P2 FMUL R7, R7, 0.5 ;  /* 0x3f0000000707a820 */ /* 0x000fe20000400000 */
[----:B------:R-:W-:-:S02]  /*0a60*/  FSETP.GT.AND P0, PT, R12, 8.50705917302346158658e+37, PT ;  /* 0x7e8000000c00780b */ /* 0x000fc40003f04000 */
[----:B------:R-:W-:Y:S01]  /*0a70*/  FMUL R18, R18, 1.4426950216293334961 ;  /* 0x3fb8aa3b12127820 */ /* 0x000fe20000400000 */
[----:B------:R-:W-:Y:S01]  /*0a80*/  FSETP.GEU.AND P3, PT, R14, -126, PT ;  /* 0xc2fc00000e00780b */ /* 0x000fe20003f6e000 */
[----:B------:R-:W0:Y:S03]  /*0a90*/  MUFU.EX2 R22, R7 ;  /* 0x0000000700167308 */ /* 0x000e260000000800 */
[----:B------:R-:W-:Y:S01]  /*0aa0*/  FSETP.GEU.AND P1, PT, R18, -126, PT ;  /* 0xc2fc00001200780b */ /* 0x000fe20003f2e000 */
[-CC-:B------:R-:W-:Y:S01]  /*0ab0*/  FFMA R34, R34, R29.reuse, R13.reuse ;  /* 0x0000001d22227223 */ /* 0x180fe2000000000d */
[-CC-:B------:R-:W-:Y:S01]  /*0ac0*/  FFMA R36, R36, R29.reuse, R13.reuse ;  /* 0x0000001d24247223 */ /* 0x180fe2000000000d */
[----:B------:R-:W-:Y:S01]  /*0ad0*/  FFMA R16, R16, R29, R13 ;  /* 0x0000001d10107223 */ /* 0x000fe2000000000d */
[C---:B------:R-:W-:Y:S01]  /*0ae0*/  LEA.HI R13, R9.reuse, UR4, RZ, 0x1e ;  /* 0x00000004090d7c11 */ /* 0x040fe2000f8ff0ff */
[-CC-:B------:R-:W-:Y:S01]  /*0af0*/  FFMA R4, R4, R31.reuse, R15.reuse ;  /* 0x0000001f04047223 */ /* 0x180fe2000000000f */
[C---:B------:R-:W-:Y:S01]  /*0b00*/  LOP3.LUT R24, R9.reuse, 0x80, RZ, 0xfc, !PT ;  /* 0x0000008009187812 */ /* 0x040fe200078efcff */
[-CC-:B------:R-:W-:Y:S01]  /*0b10*/  FFMA R10, R10, R31.reuse, R15.reuse ;  /* 0x0000001f0a0a7223 */ /* 0x180fe2000000000f */
[----:B------:R-:W-:Y:S01]  /*0b20*/  @P0 FMUL R12, R12, 0.25 ;  /* 0x3e8000000c0c0820 */ /* 0x000fe20000400000 */
[----:B------:R-:W-:Y:S01]  /*0b30*/  FFMA R15, R8, R31, R15 ;  /* 0x0000001f080f7223 */ /* 0x000fe2000000000f */
[----:B------:R-:W-:Y:S01]  /*0b40*/  @!P3 FMUL R14, R14, 0.5 ;  /* 0x3f0000000e0eb820 */ /* 0x000fe20000400000 */
[----:B------:R-:W-:-:S02]  /*0b50*/  LOP3.LUT R8, R9, 0x40, RZ, 0xfc, !PT ;  /* 0x0000004009087812 */ /* 0x000fc400078efcff */
[----:B------:R-:W-:Y:S02]  /*0b60*/  LOP3.LUT R28, R9, 0xc0, RZ, 0xfc, !PT ;  /* 0x000000c0091c7812 */ /* 0x000fe400078efcff */
[----:B------:R-:W-:Y:S01]  /*0b70*/  LEA R9, R6, R13, 0x2 ;  /* 0x0000000d06097211 */ /* 0x000fe200078e10ff */
[----:B------:R-:W-:Y:S01]  /*0b80*/  FADD R13, RZ, -R34 ;  /* 0x80000022ff0d7221 */ /* 0x000fe20000000000 */
[----:B------:R-:W-:Y:S01]  /*0b90*/  LEA.HI R25, R24, UR4, RZ, 0x1e ;  /* 0x0000000418197c11 */ /* 0x000fe2000f8ff0ff */
[----:B------:R-:W-:Y:S01]  /*0ba0*/  FADD R24, RZ, -R5 ;  /* 0x80000005ff187221 */ /* 0x000fe20000000000 */
[----:B------:R-:W-:Y:S01]  /*0bb0*/  @!P1 FMUL R18, R18, 0.5 ;  /* 0x3f00000012129820 */ /* 0x000fe20000400000 */
[----:B------:R-:W-:Y:S01]  /*0bc0*/  MUFU.RCP R12, R12 ;  /* 0x0000000c000c7308 */ /* 0x000fe20000001000 */
[----:B0-----:R-:W-:Y:S01]  /*0bd0*/  @!P2 FMUL R22, R22, R22 ;  /* 0x000000161616a220 */ /* 0x001fe20000400000 */
[----:B------:R-:W-:Y:S01]  /*0be0*/  FMUL R13, R13, 1.4426950216293334961 ;  /* 0x3fb8aa3b0d0d7820 */ /* 0x000fe20000400000 */
[----:B------:R-:W-:Y:S01]  /*0bf0*/  FMUL R24, R24, 1.4426950216293334961 ;  /* 0x3fb8aa3b18187820 */ /* 0x000fe20000400000 */
[----:B------:R-:W-:-:S04]  /*0c00*/  LEA.HI R23, R8, UR4, RZ, 0x1e ;  /* 0x0000000408177c11 */ /* 0x000fc8000f8ff0ff */
[----:B------:R-:W0:Y:S01]  /*0c10*/  MUFU.EX2 R14, R14 ;  /* 0x0000000e000e7308 */ /* 0x000e220000000800 */
[----:B------:R-:W-:Y:S01]  /*0c20*/  FADD R22, R22, 1 ;  /* 0x3f80000016167421 */ /* 0x000fe20000000000 */
[----:B------:R-:W-:Y:S02]  /*0c30*/  FSETP.GEU.AND P4, PT, R13, -126, PT ;  /* 0xc2fc00000d00780b */ /* 0x000fe40003f8e000 */
[----:B------:R-:W-:-:S04]  /*0c40*/  FSETP.GEU.AND P6, PT, R24, -126, PT ;  /* 0xc2fc00001800780b */ /* 0x000fc80003fce000 */
[----:B------:R-:W1:Y:S01]  /*0c50*/  MUFU.EX2 R18, R18 ;  /* 0x0000001200127308 */ /* 0x000e620000000800 */
[----:B------:R-:W-:Y:S02]  /*0c60*/  LEA R8, R6, R23, 0x2 ;  /* 0x0000001706087211 */ /* 0x000fe400078e10ff */
[----:B------:R-:W-:Y:S02]  /*0c70*/  FSEL R23, R21, 1, P0 ;  /* 0x3f80000015177808 */ /* 0x000fe40000000000 */
[----:B------:R-:W-:Y:S01]  /*0c80*/  FSETP.GT.AND P5, PT, R22, 8.50705917302346158658e+37, PT ;  /* 0x7e8000001600780b */ /* 0x000fe20003fa4000 */
[----:B0-----:R-:W-:Y:S02]  /*0c90*/  @!P3 FMUL R14, R14, R14 ;  /* 0x0000000e0e0eb220 */ /* 0x001fe40000400000 */
[----:B------:R-:W-:Y:S01]  /*0ca0*/  FMUL R12, R12, R23 ;  /* 0x000000170c0c7220 */ /* 0x000fe20000400000 */
[----:B------:R-:W-:Y:S01]  /*0cb0*/  FADD R23, RZ, -R19 ;  /* 0x80000013ff177221 */ /* 0x000fe20000000000 */
[----:B------:R-:W-:Y:S01]  /*0cc0*/  LEA R7, R6, R25, 0x2 ;  /* 0x0000001906077211 */ /* 0x000fe200078e10ff */
[----:B------:R-:W-:Y:S01]  /*0cd0*/  @!P4 FMUL R13, R13, 0.5 ;  /* 0x3f0000000d0dc820 */ /* 0x000fe20000400000 */
[----:B------:R-:W-:Y:S01]  /*0ce0*/  FADD R25, R14, 1 ;  /* 0x3f8000000e197421 */ /* 0x000fe20000000000 */
[----:B------:R-:W-:Y:S01]  /*0cf0*/  FMUL R23, R23, 1.4426950216293334961 ;  /* 0x3fb8aa3b17177820 */ /* 0x000fe20000400000 */
[----:B------:R-:W-:Y:S01]  /*0d00*/  @!P6 FMUL R24, R24, 0.5 ;  /* 0x3f0000001818e820 */ /* 0x000fe20000400000 */
[----:B-1----:R-:W-:Y:S01]  /*0d10*/  @!P1 FMUL R18, R18, R18 ;  /* 0x0000001212129220 */ /* 0x002fe20000400000 */
[----:B------:R-:W-:Y:S01]  /*0d20*/  FADD R14, RZ, -R27 ;  /* 0x8000001bff0e7221 */ /* 0x000fe20000000000 */
[----:B------:R-:W-:Y:S01]  /*0d30*/  LEA.HI R29, R28, UR4, RZ, 0x1e ;  /* 0x000000041c1d7c11 */ /* 0x000fe2000f8ff0ff */
[----:B------:R-:W-:Y:S01]  /*0d40*/  @P5 FMUL R22, R22, 0.25 ;  /* 0x3e80000016165820 */ /* 0x000fe20000400000 */
[----:B------:R-:W-:Y:S01]  /*0d50*/  FADD R28, R18, 1 ;  /* 0x3f800000121c7421 */ /* 0x000fe20000000000 */
[----:B------:R-:W-:Y:S01]  /*0d60*/  FSETP.GEU.AND P0, PT, R23, -126, PT ;  /* 0xc2fc00001700780b */ /* 0x000fe20003f0e000 */
[----:B------:R-:W-:Y:S01]  /*0d70*/  FMUL R18, R14, 1.4426950216293334961 ;  /* 0x3fb8aa3b0e127820 */ /* 0x000fe20000400000 */
[----:B------:R-:W0:Y:S01]  /*0d80*/  MUFU.EX2 R13, R13 ;  /* 0x0000000d000d7308 */ /* 0x000e220000000800 */
[----:B------:R-:W-:-:S02]  /*0d90*/  FSETP.GT.AND P1, PT, R25, 8.50705917302346158658e+37, PT ;  /* 0x7e8000001900780b */ /* 0x000fc40003f24000 */
[----:B------:R-:W-:-:S05]  /*0da0*/  FSETP.GT.AND P2, PT, R28, 8.50705917302346158658e+37, PT ;  /* 0x7e8000001c00780b */ /* 0x000fca0003f44000 */
[----:B------:R-:W1:Y:S01]  /*0db0*/  MUFU.EX2 R24, R24 ;  /* 0x0000001800187308 */ /* 0x000e620000000800 */
[----:B------:R-:W-:-:S07]  /*0dc0*/  FSETP.GEU.AND P3, PT, R18, -126, PT ;  /* 0xc2fc00001200780b */ /* 0x000fce0003f6e000 */
[----:B------:R-:W2:Y:S01]  /*0dd0*/  MUFU.RCP R22, R22 ;  /* 0x0000001600167308 */ /* 0x000ea20000001000 */
[----:B------:R-:W-:Y:S01]  /*0de0*/  LEA R6, R6, R29, 0x2 ;  /* 0x0000001d06067211 */ /* 0x000fe200078e10ff */
[----:B------:R-:W-:Y:S01]  /*0df0*/  @!P0 FMUL R23, R23, 0.5 ;  /* 0x3f00000017178820 */ /* 0x000fe20000400000 */
[----:B------:R-:W-:Y:S01]  /*0e00*/  FSEL R29, R21, 1, P5 ;  /* 0x3f800000151d7808 */ /* 0x000fe20002800000 */
[----:B0-----:R-:W-:Y:S01]  /*0e10*/  @!P4 FMUL R13, R13, R13 ;  /* 0x0000000d0d0dc220 */ /* 0x001fe20000400000 */
[----:B------:R-:W-:Y:S01]  /*0e20*/  @P1 FMUL R25, R25, 0.25 ;  /* 0x3e80000019191820 */ /* 0x000fe20000400000 */
[----:B-1----:R-:W-:Y:S02]  /*0e30*/  @!P6 FMUL R24, R24, R24 ;  /* 0x000000181818e220 */ /* 0x002fe40000400000 */
[----:B------:R-:W0:Y:S01]  /*0e40*/  MUFU.EX2 R14, R23 ;  /* 0x00000017000e7308 */ /* 0x000e220000000800 */
[----:B------:R-:W-:Y:S01]  /*0e50*/  @!P3 FMUL R18, R18, 0.5 ;  /* 0x3f0000001212b820 */ /* 0x000fe20000400000 */
[----:B------:R-:W-:Y:S01]  /*0e60*/  @P2 FMUL R28, R28, 0.25 ;  /* 0x3e8000001c1c2820 */ /* 0x000fe20000400000 */
[----:B--2---:R-:W-:Y:S01]  /*0e70*/  FMUL R31, R22, R29 ;  /* 0x0000001d161f7220 */ /* 0x004fe20000400000 */
[----:B------:R-:W-:Y:S01]  /*0e80*/  FADD R29, R13, 1 ;  /* 0x3f8000000d1d7421 */ /* 0x000fe20000000000 */
[----:B------:R-:W-:-:S03]  /*0e90*/  FADD R22, R24, 1 ;  /* 0x3f80000018167421 */ /* 0x000fc60000000000 */
[----:B------:R1:W2:Y:S01]  /*0ea0*/  MUFU.RCP R30, R25 ;  /* 0x00000019001e7308 */ /* 0x0002a20000001000 */
[----:B------:R-:W-:-:S07]  /*0eb0*/  FSETP.GT.AND P4, PT, R29, 8.50705917302346158658e+37, PT ;  /* 0x7e8000001d00780b */ /* 0x000fce0003f84000 */
[----:B------:R-:W3:Y:S01]  /*0ec0*/  MUFU.EX2 R24, R18 ;  /* 0x0000001200187308 */ /* 0x000ee20000000800 */
[----:B------:R-:W-:-:S07]  /*0ed0*/  FSETP.GT.AND P5, PT, R22, 8.50705917302346158658e+37, PT ;  /* 0x7e8000001600780b */ /* 0x000fce0003fa4000 */
[----:B------:R-:W4:Y:S01]  /*0ee0*/  MUFU.RCP R28, R28 ;  /* 0x0000001c001c7308 */ /* 0x000f220000001000 */
[----:B0-----:R-:W-:Y:S01]  /*0ef0*/  @!P0 FMUL R14, R14, R14 ;  /* 0x0000000e0e0e8220 */ /* 0x001fe20000400000 */
[C---:B------:R-:W-:Y:S01]  /*0f00*/  FSEL R23, R21.reuse, 1, P1 ;  /* 0x3f80000015177808 */ /* 0x040fe20000800000 */
[----:B------:R-:W-:Y:S01]  /*0f10*/  FMUL R13, R26, R31 ;  /* 0x0000001f1a0d7220 */ /* 0x000fe20000400000 */
[----:B------:R-:W-:Y:S01]  /*0f20*/  FSEL R31, R21, 1, P2 ;  /* 0x3f800000151f7808 */ /* 0x000fe20001000000 */
[----:B-1----:R-:W-:Y:S01]  /*0f30*/  FADD R25, R14, 1 ;  /* 0x3f8000000e197421 */ /* 0x002fe20000000000 */
[----:B------:R-:W-:Y:S01]  /*0f40*/  @P4 FMUL R29, R29, 0.25 ;  /* 0x3e8000001d1d4820 */ /* 0x000fe20000400000 */
[----:B--2---:R-:W-:Y:S01]  /*0f50*/  FMUL R14, R30, R23 ;  /* 0x000000171e0e7220 */ /* 0x004fe20000400000 */
[----:B---3--:R-:W-:Y:S01]  /*0f60*/  @!P3 FMUL R24, R24, R24 ;  /* 0x000000181818b220 */ /* 0x008fe20000400000 */
[----:B------:R-:W-:Y:S01]  /*0f70*/  FADD R23, RZ, -R36 ;  /* 0x80000024ff177221 */ /* 0x000fe20000000000 */
[----:B------:R-:W-:-:S02]  /*0f80*/  @P5 FMUL R22, R22, 0.25 ;  /* 0x3e80000016165820 */ /* 0x000fc40000400000 */
[----:B------:R-:W-:Y:S01]  /*0f90*/  FADD R26, R24, 1 ;  /* 0x3f800000181a7421 */ /* 0x000fe20000000000 */
[----:B------:R-:W-:Y:S01]  /*0fa0*/  FMUL R23, R23, 1.4426950216293334961 ;  /* 0x3fb8aa3b17177820 */ /* 0x000fe20000400000 */
[----:B----4-:R-:W-:Y:S01]  /*0fb0*/  FMUL R28, R28, R31 ;  /* 0x0000001f1c1c7220 */ /* 0x010fe20000400000 */
[----:B------:R-:W-:Y:S01]  /*0fc0*/  FSETP.GT.AND P0, PT, R25, 8.50705917302346158658e+37, PT ;  /* 0x7e8000001900780b */ /* 0x000fe20003f04000 */
[----:B------:R-:W0:Y:S02]  /*0fd0*/  MUFU.RCP R29, R29 ;  /* 0x0000001d001d7308 */ /* 0x000e240000001000 */
[----:B------:R-:W-:Y:S01]  /*0fe0*/  FMUL R18, R37, R28 ;  /* 0x0000001c25127220 */ /* 0x000fe20000400000 */
[----:B------:R-:W-:Y:S02]  /*0ff0*/  FSEL R28, R21, 1, P4 ;  /* 0x3f800000151c7808 */ /* 0x000fe40002000000 */
[----:B------:R-:W-:Y:S02]  /*1000*/  FSETP.GT.AND P4, PT, R26, 8.50705917302346158658e+37, PT ;  /* 0x7e8000001a00780b */ /* 0x000fe40003f84000 */
[----:B------:R-:W-:Y:S01]  /*1010*/  FSETP.GEU.AND P3, PT, R23, -126, PT ;  /* 0xc2fc00001700780b */ /* 0x000fe20003f6e000 */
[----:B------:R-:W1:Y:S01]  /*1020*/  MUFU.RCP R22, R22 ;  /* 0x0000001600167308 */ /* 0x000e620000001000 */
[----:B------:R-:W-:Y:S01]  /*1030*/  FMUL R14, R11, R14 ;  /* 0x0000000e0b0e7220 */ /* 0x000fe20000400000 */
[----:B------:R-:W-:-:S02]  /*1040*/  FSEL R31, R21, 1, P5 ;  /* 0x3f800000151f7808 */ /* 0x000fc40002800000 */
[----:B------:R-:W-:Y:S01]  /*1050*/  @P0 FMUL R25, R25, 0.25 ;  /* 0x3e80000019190820 */ /* 0x000fe20000400000 */
[----:B0-----:R-:W-:-:S03]  /*1060*/  FMUL R11, R29, R28 ;  /* 0x0000001c1d0b7220 */ /* 0x001fc60000400000 */
[----:B------:R0:W2:Y:S02]  /*1070*/  MUFU.RCP R28, R25 ;  /* 0x00000019001c7308 */ /* 0x0000a40000001000 */
[----:B------:R-:W-:Y:S02]  /*1080*/  @P4 FMUL R26, R26, 0.25 ;  /* 0x3e8000001a1a4820 */ /* 0x000fe40000400000 */
[----:B------:R-:W-:Y:S01]  /*1090*/  @!P3 FMUL R23, R23, 0.5 ;  /* 0x3f0000001717b820 */ /* 0x000fe20000400000 */
[----:B------:R-:W-:Y:S01]  /*10a0*/  FADD R29, RZ, -R17 ;  /* 0x80000011ff1d7221 */ /* 0x000fe20000000000 */
[----:B-1----:R-:W-:Y:S02]  /*10b0*/  FMUL R22, R22, R31 ;  /* 0x0000001f16167220 */ /* 0x002fe40000400000 */
[----:B------:R-:W1:Y:S01]  /*10c0*/  MUFU.EX2 R24, R23 ;  /* 0x0000001700187308 */ /* 0x000e620000000800 */
[----:B------:R-:W-:Y:S01]  /*10d0*/  FMUL R29, R29, 1.4426950216293334961 ;  /* 0x3fb8aa3b1d1d7820 */ /* 0x000fe20000400000 */
[----:B------:R-:W-:Y:S01]  /*10e0*/  FMUL R22, R5, R22 ;  /* 0x0000001605167220 */ /* 0x000fe20000400000 */
[----:B------:R-:W-:-:S05]  /*10f0*/  FADD R5, RZ, -R10 ;  /* 0x8000000aff057221 */ /* 0x000fca0000000000 */
[----:B------:R-:W3:Y:S01]  /*1100*/  MUFU.RCP R26, R26 ;  /* 0x0000001a001a7308 */ /* 0x000ee20000001000 */
[----:B------:R-:W-:Y:S01]  /*1110*/  FSEL R31, R21, 1, P0 ;  /* 0x3f800000151f7808 */ /* 0x000fe20000000000 */
[----:B0-----:R-:W-:Y:S01]  /*1120*/  FMUL R25, R5, 1.4426950216293334961 ;  /* 0x3fb8aa3b05197820 */ /* 0x001fe20000400000 */
[----:B------:R-:W-:Y:S01]  /*1130*/  FSETP.GEU.AND P6, PT, R29, -126, PT ;  /* 0xc2fc00001d00780b */ /* 0x000fe20003fce000 */
[----:B------:R-:W-:Y:S01]  /*1140*/  FMUL R12, R33, R12 ;  /* 0x0000000c210c7220 */ /* 0x000fe20000400000 */
[----:B------:R-:W-:Y:S01]  /*1150*/  FMUL R11, R34, R11 ;  /* 0x0000000b220b7220 */ /* 0x000fe20000400000 */
[----:B--2---:R-:W-:Y:S01]  /*1160*/  FMUL R34, R28, R31 ;  /* 0x0000001f1c227220 */ /* 0x004fe20000400000 */
[----:B------:R-:W-:Y:S01]  /*1170*/  FSEL R33, R21, 1, P4 ;  /* 0x3f80000015217808 */ /* 0x000fe20002000000 */
[----:B------:R-:W-:Y:S01]  /*1180*/  FADD R28, RZ, -R16 ;  /* 0x80000010ff1c7221 */ /* 0x000fe20000000000 */
[----:B------:R-:W-:Y:S01]  /*1190*/  FSETP.GEU.AND P0, PT, R25, -126, PT ;  /* 0xc2fc00001900780b */ /* 0x000fe20003f0e000 */
[----:B------:R-:W-:Y:S01]  /*11a0*/  FMUL R5, R19, R34 ;  /* 0x0000002213057220 */ /* 0x000fe20000400000 */
[----:B-1----:R-:W-:Y:S01]  /*11b0*/  @!P3 FMUL R24, R24, R24 ;  /* 0x000000181818b220 */ /* 0x002fe20000400000 */
[----:B------:R-:W-:Y:S01]  /*11c0*/  FMUL R28, R28, 1.4426950216293334961 ;  /* 0x3fb8aa3b1c1c7820 */ /* 0x000fe20000400000 */
[----:B---3--:R-:W-:Y:S01]  /*11d0*/  FMUL R34, R26, R33 ;  /* 0x000000211a227220 */ /* 0x008fe20000400000 */
[----:B------:R-:W-:Y:S01]  /*11e0*/  FADD R30, RZ, -R20 ;  /* 0x80000014ff1e7221 */ /* 0x000fe20000000000 */
[----:B------:R-:W-:Y:S01]  /*11f0*/  FADD R33, R24, 1 ;  /* 0x3f80000018217421 */ /* 0x000fe20000000000 */
[----:B------:R-:W-:Y:S01]  /*1200*/  @!P6 FMUL R29, R29, 0.5 ;  /* 0x3f0000001d1de820 */ /* 0x000fe20000400000 */
[----:B------:R-:W-:Y:S01]  /*1210*/  FMUL R24, R27, R34 ;  /* 0x000000221b187220 */ /* 0x000fe20000400000 */
[----:B------:R-:W-:Y:S01]  /*1220*/  FADD R27, RZ, -R4 ;  /* 0x80000004ff1b7221 */ /* 0x000fe20000000000 */
[----:B------:R-:W-:Y:S01]  /*1230*/  FSETP.GEU.AND P2, PT, R28, -126, PT ;  /* 0xc2fc00001c00780b */ /* 0x000fe20003f4e000 */
[----:B------:R-:W-:Y:S01]  /*1240*/  FMUL R30, R30, 1.4426950216293334961 ;  /* 0x3fb8aa3b1e1e7820 */ /* 0x000fe20000400000 */
[----:B------:R-:W-:Y:S01]  /*1250*/  FADD R31, RZ, -R35 ;  /* 0x80000023ff1f7221 */ /* 0x000fe20000000000 */
[----:B------:R-:W0:Y:S01]  /*1260*/  MUFU.EX2 R23, R29 ;  /* 0x0000001d00177308 */ /* 0x000e220000000800 */
[----:B------:R-:W-:Y:S01]  /*1270*/  FMUL R34, R27, 1.4426950216293334961 ;  /* 0x3fb8aa3b1b227820 */ /* 0x000fe20000400000 */
[----:B------:R-:W-:Y:S01]  /*1280*/  @!P0 FMUL R25, R25, 0.5 ;  /* 0x3f00000019198820 */ /* 0x000fe20000400000 */
[----:B------:R-:W-:Y:S01]  /*1290*/  FMUL R31, R31, 1.4426950216293334961 ;  /* 0x3fb8aa3b1f1f7820 */ /* 0x000fe20000400000 */
[----:B------:R-:W-:-:S02]  /*12a0*/  FSETP.GEU.AND P1, PT, R30, -126, PT ;  /* 0xc2fc00001e00780b */ /* 0x000fc40003f2e000 */
[----:B------:R-:W-:Y:S02]  /*12b0*/  FSETP.GEU.AND P5, PT, R34, -126, PT ;  /* 0xc2fc00002200780b */ /* 0x000fe40003fae000 */
[----:B------:R1:W-:Y:S01]  /*12c0*/  MUFU.EX2 R19, R25 ;  /* 0x0000001900137308 */ /* 0x0003e20000000800 */
[----:B------:R-:W-:Y:S01]  /*12d0*/  FSETP.GEU.AND P3, PT, R31, -126, PT ;  /* 0xc2fc00001f00780b */ /* 0x000fe20003f6e000 */
[----:B------:R-:W-:Y:S01]  /*12e0*/  @!P2 FMUL R28, R28, 0.5 ;  /* 0x3f0000001c1ca820 */ /* 0x000fe20000400000 */
[----:B-1----:R-:W-:-:S04]  /*12f0*/  FADD R25, RZ, -R15 ;  /* 0x8000000fff197221 */ /* 0x002fc80000000000 */
[----:B------:R-:W-:Y:S01]  /*1300*/  FMUL R25, R25, 1.4426950216293334961 ;  /* 0x3fb8aa3b19197820 */ /* 0x000fe20000400000 */
[----:B0-----:R-:W-:Y:S01]  /*1310*/  @!P6 FMUL R23, R23, R23 ;  /* 0x000000171717e220 */ /* 0x001fe20000400000 */
[----:B------:R-:W-:Y:S01]  /*1320*/  @!P1 FMUL R30, R30, 0.5 ;  /* 0x3f0000001e1e9820 */ /* 0x000fe20000400000 */
[----:B------:R-:W0:Y:S02]  /*1330*/  MUFU.EX2 R28, R28 ;  /* 0x0000001c001c7308 */ /* 0x000e240000000800 */
[----:B------:R-:W-:Y:S01]  /*1340*/  FSETP.GEU.AND P6, PT, R25, -126, PT ;  /* 0xc2fc00001900780b */ /* 0x000fe20003fce000 */
[----:B------:R-:W-:Y:S01]  /*1350*/  @!P5 FMUL R34, R34, 0.5 ;  /* 0x3f0000002222d820 */ /* 0x000fe20000400000 */
[----:B------:R-:W-:Y:S01]  /*1360*/  @!P3 FMUL R31, R31, 0.5 ;  /* 0x3f0000001f1fb820 */ /* 0x000fe20000400000 */
[----:B------:R-:W-:-:S03]  /*1370*/  FADD R27, R23, 1 ;  /* 0x3f800000171b7421 */ /* 0x000fc60000000000 */
[----:B------:R-:W1:Y:S08]  /*1380*/  MUFU.EX2 R26, R30 ;  /* 0x0000001e001a7308 */ /* 0x000e700000000800 */
[----:B------:R-:W2:Y:S01]  /*1390*/  MUFU.EX2 R23, R34 ;  /* 0x0000002200177308 */ /* 0x000ea20000000800 */
[----:B------:R-:W-:-:S07]  /*13a0*/  @!P6 FMUL R25, R25, 0.5 ;  /* 0x3f0000001919e820 */ /* 0x000fce0000400000 */
[----:B------:R-:W3:Y:S01]  /*13b0*/  MUFU.EX2 R29, R31 ;  /* 0x0000001f001d7308 */ /* 0x000ee20000000800 */
[----:B0-----:R-:W-:Y:S01]  /*13c0*/  @!P2 FMUL R28, R28, R28 ;  /* 0x0000001c1c1ca220 */ /* 0x001fe20000400000 */
[----:B------:R-:W-:Y:S01]  /*13d0*/  FSETP.GT.AND P4, PT, R33, 8.50705917302346158658e+37, PT ;  /* 0x7e8000002100780b */ /* 0x000fe20003f84000 */
[----:B------:R-:W-:Y:S01]  /*13e0*/  @!P0 FMUL R19, R19, R19 ;  /* 0x0000001313138220 */ /* 0x000fe20000400000 */
[----:B-1----:R-:W-:Y:S01]  /*13f0*/  @!P1 FMUL R26, R26, R26 ;  /* 0x0000001a1a1a9220 */ /* 0x002fe20000400000 */
[----:B------:R-:W-:-:S03]  /*1400*/  FADD R28, R28, 1 ;  /* 0x3f8000001c1c7421 */ /* 0x000fc60000000000 */
[----:B------:R-:W0:Y:S01]  /*1410*/  MUFU.EX2 R25, R25 ;  /* 0x0000001900197308 */ /* 0x000e220000000800 */
[----:B--2---:R-:W-:Y:S01]  /*1420*/  @!P5 FMUL R23, R23, R23 ;  /* 0x000000171717d220 */ /* 0x004fe20000400000 */
[----:B------:R-:W-:Y:S01]  /*1430*/  FSETP.GT.AND P0, PT, R27, 8.50705917302346158658e+37, PT ;  /* 0x7e8000001b00780b */ /* 0x000fe20003f04000 */
[----:B------:R-:W-:Y:S01]  /*1440*/  FADD R30, R19, 1 ;  /* 0x3f800000131e7421 */ /* 0x000fe20000000000 */
[----:B------:R-:W-:Y:S01]  /*1450*/  FADD R26, R26, 1 ;  /* 0x3f8000001a1a7421 */ /* 0x000fe20000000000 */
[----:B------:R-:W-:Y:S01]  /*1460*/  FADD R23, R23, 1 ;  /* 0x3f80000017177421 */ /* 0x000fe20000000000 */
[----:B---3--:R-:W-:Y:S01]  /*1470*/  @!P3 FMUL R29, R29, R29 ;  /* 0x0000001d1d1db220 */ /* 0x008fe20000400000 */
[----:B------:R-:W-:Y:S01]  /*1480*/  FSETP.GT.AND P3, PT, R28, 8.50705917302346158658e+37, PT ;  /* 0x7e8000001c00780b */ /* 0x000fe20003f64000 */
[----:B------:R-:W-:Y:S01]  /*1490*/  @P4 FMUL R33, R33, 0.25 ;  /* 0x3e80000021214820 */ /* 0x000fe20000400000 */
[----:B------:R-:W-:Y:S02]  /*14a0*/  FSETP.GT.AND P1, PT, R30, 8.50705917302346158658e+37, PT ;  /* 0x7e8000001e00780b */ /* 0x000fe40003f24000 */
[----:B------:R-:W-:-:S02]  /*14b0*/  FSETP.GT.AND P2, PT, R26, 8.50705917302346158658e+37, PT ;  /* 0x7e8000001a00780b */ /* 0x000fc40003f44000 */
[----:B------:R-:W-:Y:S02]  /*14c0*/  FSEL R19, R21, 1, P4 ;  /* 0x3f80000015137808 */ /* 0x000fe40002000000 */
[----:B------:R-:W-:Y:S01]  /*14d0*/  FSETP.GT.AND P4, PT, R23, 8.50705917302346158658e+37, PT ;  /* 0x7e8000001700780b */ /* 0x000fe20003f84000 */
[----:B0-----:R-:W-:Y:S01]  /*14e0*/  @!P6 FMUL R25, R25, R25 ;  /* 0x000000191919e220 */ /* 0x001fe20000400000 */
[----:B------:R-:W-:Y:S01]  /*14f0*/  @P0 FMUL R27, R27, 0.25 ;  /* 0x3e8000001b1b0820 */ /* 0x000fe20000400000 */
[----:B------:R-:W-:Y:S01]  /*1500*/  FADD R29, R29, 1 ;  /* 0x3f8000001d1d7421 */ /* 0x000fe20000000000 */
[----:B------:R-:W0:Y:S01]  /*1510*/  MUFU.RCP R33, R33 ;  /* 0x0000002100217308 */ /* 0x000e220000001000 */
[----:B------:R-:W-:Y:S01]  /*1520*/  FADD R25, R25, 1 ;  /* 0x3f80000019197421 */ /* 0x000fe20000000000 */
[----:B------:R-:W-:Y:S01]  /*1530*/  @P3 FMUL R28, R28, 0.25 ;  /* 0x3e8000001c1c3820 */ /* 0x000fe20000400000 */
[----:B------:R-:W-:Y:S01]  /*1540*/  @P1 FMUL R30, R30, 0.25 ;  /* 0x3e8000001e1e1820 */ /* 0x000fe20000400000 */
[----:B------:R-:W-:Y:S01]  /*1550*/  FSETP.GT.AND P5, PT, R29, 8.50705917302346158658e+37, PT ;  /* 0x7e8000001d00780b */ /* 0x000fe20003fa4000 */
[----:B------:R-:W-:Y:S01]  /*1560*/  @P2 FMUL R26, R26, 0.25 ;  /* 0x3e8000001a1a2820 */ /* 0x000fe20000400000 */
[----:B------:R-:W-:-:S02]  /*1570*/  FSEL R34, R21, 1, P0 ;  /* 0x3f80000015227808 */ /* 0x000fc40000000000 */
[----:B------:R-:W1:Y:S01]  /*1580*/  MUFU.RCP R27, R27 ;  /* 0x0000001b001b7308 */ /* 0x000e620000001000 */
[----:B------:R-:W-:Y:S01]  /*1590*/  FSETP.GT.AND P0, PT, R25, 8.50705917302346158658e+37, PT ;  /* 0x7e8000001900780b */ /* 0x000fe20003f04000 */
[----:B------:R-:W-:-:S06]  /*15a0*/  @P4 FMUL R23, R23, 0.25 ;  /* 0x3e80000017174820 */ /* 0x000fcc0000400000 */
[----:B------:R-:W2:Y:S01]  /*15b0*/  MUFU.RCP R28, R28 ;  /* 0x0000001c001c7308 */ /* 0x000ea20000001000 */
[----:B0-----:R-:W-:Y:S01]  /*15c0*/  FMUL R19, R33, R19 ;  /* 0x0000001321137220 */ /* 0x001fe20000400000 */
[----:B------:R-:W-:-:S06]  /*15d0*/  FSEL R33, R21, 1, P3 ;  /* 0x3f80000015217808 */ /* 0x000fcc0001800000 */
[----:B------:R-:W0:Y:S01]  /*15e0*/  MUFU.RCP R30, R30 ;  /* 0x0000001e001e7308 */ /* 0x000e220000001000 */
[----:B------:R-:W-:-:S07]  /*15f0*/  @P5 FMUL R29, R29, 0.25 ;  /* 0x3e8000001d1d5820 */ /* 0x000fce0000400000 */
[----:B------:R-:W3:Y:S01]  /*1600*/  MUFU.RCP R26, R26 ;  /* 0x0000001a001a7308 */ /* 0x000ee20000001000 */
[----:B------:R-:W-:-:S07]  /*1610*/  @P0 FMUL R25, R25, 0.25 ;  /* 0x3e80000019190820 */ /* 0x000fce0000400000 */
[----:B------:R-:W4:Y:S01]  /*1620*/  MUFU.RCP R23, R23 ;  /* 0x0000001700177308 */ /* 0x000f220000001000 */
[----:B-1----:R-:W-:Y:S01]  /*1630*/  FMUL R34, R27, R34 ;  /* 0x000000221b227220 */ /* 0x002fe20000400000 */
[C---:B------:R-:W-:Y:S01]  /*1640*/  FSEL R27, R21.reuse, 1, P1 ;  /* 0x3f800000151b7808 */ /* 0x040fe20000800000 */
[----:B--2---:R-:W-:Y:S01]  /*1650*/  FMUL R33, R28, R33 ;  /* 0x000000211c217220 */ /* 0x004fe20000400000 */
[C---:B------:R-:W-:Y:S02]  /*1660*/  FSEL R31, R21.reuse, 1, P2 ;  /* 0x3f800000151f7808 */ /* 0x040fe40001000000 */
[C---:B------:R-:W-:Y:S02]  /*1670*/  FSEL R28, R21.reuse, 1, P4 ;  /* 0x3f800000151c7808 */ /* 0x040fe40002000000 */
[----:B------:R-:W1:Y:S01]  /*1680*/  MUFU.RCP R29, R29 ;  /* 0x0000001d001d7308 */ /* 0x000e620000001000 */
[----:B0-----:R-:W-:Y:S01]  /*1690*/  FMUL R27, R30, R27 ;  /* 0x0000001b1e1b7220 */ /* 0x001fe20000400000 */
[----:B---3--:R-:W-:Y:S01]  /*16a0*/  FMUL R31, R26, R31 ;  /* 0x0000001f1a1f7220 */ /* 0x008fe20000400000 */
[----:B------:R-:W-:-:S02]  /*16b0*/  FSEL R26, R21, 1, P5 ;  /* 0x3f800000151a7808 */ /* 0x000fc40002800000 */
[----:B------:R-:W-:-:S03]  /*16c0*/  FSEL R30, R21, 1, P0 ;  /* 0x3f800000151e7808 */ /* 0x000fc60000000000 */
[----:B------:R-:W0:Y:S01]  /*16d0*/  MUFU.RCP R25, R25 ;  /* 0x0000001900197308 */ /* 0x000e220000001000 */
[----:B----4-:R-:W-:Y:S01]  /*16e0*/  FMUL R21, R23, R28 ;  /* 0x0000001c17157220 */ /* 0x010fe20000400000 */
[----:B------:R-:W-:Y:S01]  /*16f0*/  FMUL R34, R17, R34 ;  /* 0x0000002211227220 */ /* 0x000fe20000400000 */
[----:B------:R-:W-:Y:S02]  /*1700*/  STS [R9], R12 ;  /* 0x0000000c09007388 */ /* 0x000fe40000000800 */
[----:B------:R-:W-:Y:S02]  /*1710*/  FMUL R17, R4, R21 ;  /* 0x0000001504117220 */ /* 0x000fe40000400000 */
[----:B------:R2:W-:Y:S01]  /*1720*/  STS [R8+0x100], R13 ;  /* 0x0001000d08007388 */ /* 0x0005e20000000800 */
[----:B------:R-:W-:-:S03]  /*1730*/  FMUL R19, R36, R19 ;  /* 0x0000001324137220 */ /* 0x000fc60000400000 */
[----:B------:R-:W-:Y:S01]  /*1740*/  STS [R7+0x200], R14 ;  /* 0x0002000e07007388 */ /* 0x000fe20000000800 */
[----:B-1----:R-:W-:-:S03]  /*1750*/  FMUL R26, R29, R26 ;  /* 0x0000001a1d1a7220 */ /* 0x002fc60000400000 */
[----:B------:R-:W-:Y:S01]  /*1760*/  STS [R6+0x300], R17 ;  /* 0x0003001106007388 */ /* 0x000fe20000000800 */
[----:B0-----:R-:W-:Y:S01]  /*1770*/  FMUL R28, R25, R30 ;  /* 0x0000001e191c7220 */ /* 0x001fe20000400000 */
[----:B------:R-:W-:Y:S02]  /*1780*/  FMUL R27, R10, R27 ;  /* 0x0000001b0a1b7220 */ /* 0x000fe40000400000 */
[----:B------:R-:W-:Y:S01]  /*1790*/  STS [R9+0x40], R18 ;  /* 0x0000401209007388 */ /* 0x000fe20000000800 */
[----:B------:R-:W-:-:S03]  /*17a0*/  FMUL R20, R20, R31 ;  /* 0x0000001f14147220 */ /* 0x000fc60000400000 */
[----:B------:R-:W-:Y:S01]  /*17b0*/  STS [R8+0x140], R11 ;  /* 0x0001400b08007388 */ /* 0x000fe20000000800 */
[----:B------:R-:W-:-:S03]  /*17c0*/  FMUL R33, R16, R33 ;  /* 0x0000002110217220 */ /* 0x000fc60000400000 */
[----:B------:R-:W-:Y:S01]  /*17d0*/  STS [R7+0x240], R22 ;  /* 0x0002401607007388 */ /* 0x000fe20000000800 */
[----:B------:R-:W-:-:S03]  /*17e0*/  FMUL R26, R35, R26 ;  /* 0x0000001a231a7220 */ /* 0x000fc60000400000 */
[----:B------:R0:W-:Y:S01]  /*17f0*/  STS [R6+0x340], R5 ;  /* 0x0003400506007388 */ /* 0x0001e20000000800 */
[----:B------:R-:W-:-:S03]  /*1800*/  FMUL R21, R15, R28 ;  /* 0x0000001c0f157220 */ /* 0x000fc60000400000 */
[----:B------:R-:W-:Y:S01]  /*1810*/  STS [R9+0x80], R24 ;  /* 0x0000801809007388 */ /* 0x000fe20000000800 */
[----:B------:R-:W-:-:S03]  /*1820*/  SHF.L.U32 R4, R2, 0x2, RZ ;  /* 0x0000000202047819 */ /* 0x000fc600000006ff */
[----:B------:R-:W-:Y:S04]  /*1830*/  STS [R8+0x180], R19 ;  /* 0x0001801308007388 */ /* 0x000fe80000000800 */
[----:B------:R-:W-:Y:S04]  /*1840*/  STS [R7+0x280], R34 ;  /* 0x0002802207007388 */ /* 0x000fe80000000800 */
[----:B------:R-:W-:Y:S01]  /*1850*/  STS [R6+0x380], R27 ;  /* 0x0003801b06007388 */ /* 0x000fe20000000800 */
[----:B------:R-:W-:-:S03]  /*1860*/  LOP3.LUT R4, R4, 0x3fc, RZ, 0xc0, !PT ;  /* 0x000003fc04047812 */ /* 0x000fc600078ec0ff */
[----:B------:R-:W-:Y:S04]  /*1870*/  STS [R9+0xc0], R20 ;  /* 0x0000c01409007388 */ /* 0x000fe80000000800 */
[----:B------:R-:W-:Y:S04]  /*1880*/  STS [R8+0x1c0], R33 ;  /* 0x0001c02108007388 */ /* 0x000fe80000000800 */
[----:B------:R1:W-:Y:S04]  /*1890*/  STS [R7+0x2c0], R26 ;  /* 0x0002c01a07007388 */ /* 0x0003e80000000800 */
[----:B------:R3:W-:Y:S01]  /*18a0*/  STS [R6+0x3c0], R21 ;  /* 0x0003c01506007388 */ /* 0x0007e20000000800 */
[----:B------:R-:W-:-:S02]  /*18b0*/  LOP3.LUT R10, R4, 0x400, RZ, 0xfc, !PT ;  /* 0x00000400040a7812 */ /* 0x000fc400078efcff */
[----:B--2---:R-:W-:Y:S02]  /*18c0*/  LOP3.LUT R13, R4, 0x800, RZ, 0xfc, !PT ;  /* 0x00000800040d7812 */ /* 0x004fe400078efcff */
[----:B------:R-:W-:Y:S02]  /*18d0*/  SHF.R.U32.HI R12, RZ, 0x2, R10 ;  /* 0x00000002ff0c7819 */ /* 0x000fe4000001160a */
[----:B------:R-:W-:Y:S02]  /*18e0*/  SHF.R.U32.HI R13, RZ, 0x2, R13 ;  /* 0x00000002ff0d7819 */ /* 0x000fe4000001160d */
[----:B------:R-:W-:Y:S02]  /*18f0*/  LOP3.LUT R10, R2, 0xf0, RZ, 0xc0, !PT ;  /* 0x000000f0020a7812 */ /* 0x000fe400078ec0ff */
[----:B------:R-:W-:Y:S02]  /*1900*/  LOP3.LUT R12, R12, 0x1f0, RZ, 0xc0, !PT ;  /* 0x000001f00c0c7812 */ /* 0x000fe400078ec0ff */
[----:B------:R-:W-:-:S02]  /*1910*/  LOP3.LUT R13, R13, 0x2f0, RZ, 0xc0, !PT ;  /* 0x000002f00d0d7812 */ /* 0x000fc400078ec0ff */
[----:B0-----:R-:W-:Y:S02]  /*1920*/  IADD3 R5, R10, UR4, RZ ;  /* 0x000000040a057c10 */ /* 0x001fe4000fffe0ff */
[----:B------:R-:W-:Y:S02]  /*1930*/  IADD3 R11, R12, UR4, RZ ;  /* 0x000000040c0b7c10 */ /* 0x000fe4000fffe0ff */
[----:B------:R-:W-:Y:S02]  /*1940*/  IADD3 R13, R13, UR4, RZ ;  /* 0x000000040d0d7c10 */ /* 0x000fe4000fffe0ff */
[C---:B------:R-:W-:Y:S02]  /*1950*/  LEA R12, R4.reuse, R5, 0x2 ;  /* 0x00000005040c7211 */ /* 0x040fe400078e10ff */
[C---:B------:R-:W-:Y:S01]  /*1960*/  LEA R11, R4.reuse, R11, 0x2 ;  /* 0x0000000b040b7211 */ /* 0x040fe200078e10ff */
[----:B------:R-:W-:Y:S01]  /*1970*/  BAR.SYNC.DEFER_BLOCKING 0x0 ;  /* 0x0000000000007b1d */ /* 0x000fe20000010000 */
[----:B------:R-:W-:-:S02]  /*1980*/  LEA R16, R4, R13, 0x2 ;  /* 0x0000000d04107211 */ /* 0x000fc400078e10ff */
[----:B------:R-:W-:Y:S02]  /*1990*/  LOP3.LUT R32, R32, 0x3c, R3, 0xf8, !PT ;  /* 0x0000003c20207812 */ /* 0x000fe400078ef803 */
[----:B------:R-:W-:Y:S02]  /*19a0*/  SHF.R.U32.HI R23, RZ, 0x4, R2 ;  /* 0x00000004ff177819 */ /* 0x000fe40000011602 */
[--C-:B------:R-:W-:Y:S01]  /*19b0*/  SHF.R.S32.HI R5, RZ, 0x1f, R32.reuse ;  /* 0x0000001fff057819 */ /* 0x100fe20000011420 */
[----:B------:R-:W0:Y:S01]  /*19c0*/  LDC.64 R2, c[0x0][0x238] ;  /* 0x00008e00ff027b82 */ /* 0x000e220000000a00 */
[----:B-1----:R-:W-:Y:S02]  /*19d0*/  SHF.R.S32.HI R7, RZ, 0x1f, R32 ;  /* 0x0000001fff077819 */ /* 0x002fe40000011420 */
[----:B------:R-:W-:Y:S01]  /*19e0*/  LEA.HI R5, R5, R32, RZ, 0x4 ;  /* 0x0000002005057211 */ /* 0x000fe200078f20ff */
[----:B------:R-:W1:Y:S04]  /*19f0*/  LDS.128 R12, [R12] ;  /* 0x000000000c0c7984 */ /* 0x000e680000000c00 */
[----:B------:R-:W2:Y:S04]  /*1a00*/  LDS.128 R8, [R11+0x1000] ;  /* 0x001000000b087984 */ /* 0x000ea80000000c00 */
[----:B------:R-:W4:Y:S01]  /*1a10*/  LDS.128 R16, [R16+0x2000] ;  /* 0x0020000010107984 */ /* 0x000f220000000c00 */
[----:B---3--:R-:W-:-:S02]  /*1a20*/  SHF.L.U32 R6, R5, 0x9, RZ ;  /* 0x0000000905067819 */ /* 0x008fc400000006ff */
[----:B------:R-:W-:Y:S02]  /*1a30*/  SGXT.U32 R23, R23, 0x4 ;  /* 0x000000041717781a */ /* 0x000fe40000000000 */
[----:B------:R-:W-:Y:S02]  /*1a40*/  LEA.HI R20, R7, R32, RZ, 0x4 ;  /* 0x0000002007147211 */ /* 0x000fe400078f20ff */
[----:B------:R-:W-:Y:S02]  /*1a50*/  LOP3.LUT R25, R6, 0xffffe000, RZ, 0xc0, !PT ;  /* 0xffffe00006197812 */ /* 0x000fe400078ec0ff */
[----:B------:R-:W-:Y:S02]  /*1a60*/  LOP3.LUT R5, R0, 0x30, R23, 0xfe, !PT ;  /* 0x0000003000057812 */ /* 0x000fe400078efe17 */
[----:B------:R-:W-:Y:S02]  /*1a70*/  LOP3.LUT R7, R0, 0x20, R23, 0xfe, !PT ;  /* 0x0000002000077812 */ /* 0x000fe400078efe17 */
[----:B------:R-:W-:-:S02]  /*1a80*/  LOP3.LUT R20, R20, 0xfffffff0, RZ, 0xc0, !PT ;  /* 0xfffffff014147812 */ /* 0x000fc400078ec0ff */
[----:B------:R-:W-:Y:S02]  /*1a90*/  LOP3.LUT R6, R4, 0xc00, RZ, 0xfc, !PT ;  /* 0x00000c0004067812 */ /* 0x000fe400078efcff */
[----:B------:R-:W-:Y:S02]  /*1aa0*/  LOP3.LUT R21, R0, 0x10, R23, 0xfe, !PT ;  /* 0x0000001000157812 */ /* 0x000fe400078efe17 */
[----:B------:R-:W-:Y:S02]  /*1ab0*/  ISETP.GE.AND P0, PT, R32, 0x40, PT ;  /* 0x000000402000780c */ /* 0x000fe40003f06270 */
[----:B------:R-:W-:Y:S02]  /*1ac0*/  LOP3.LUT R23, R0, R23, RZ, 0xfc, !PT ;  /* 0x0000001700177212 */ /* 0x000fe400078efcff */
[----:B------:R-:W-:Y:S02]  /*1ad0*/  IADD3 R0, R25, R32, -R20 ;  /* 0x0000002019007210 */ /* 0x000fe40007ffe814 */
[----:B------:R-:W-:-:S02]  /*1ae0*/  SHF.R.U32.HI R6, RZ, 0x2, R6 ;  /* 0x00000002ff067819 */ /* 0x000fc40000011606 */
[----:B------:R-:W-:Y:S02]  /*1af0*/  ISETP.LT.AND P3, PT, R23, 0x200, !P0 ;  /* 0x000002001700780c */ /* 0x000fe40004761270 */
[----:B------:R-:W-:Y:S02]  /*1b00*/  ISETP.LT.AND P2, PT, R21, 0x200, !P0 ;  /* 0x000002001500780c */ /* 0x000fe40004741270 */
[----:B------:R-:W-:Y:S02]  /*1b10*/  ISETP.LT.AND P1, PT, R7, 0x200, !P0 ;  /* 0x000002000700780c */ /* 0x000fe40004721270 */
[----:B------:R-:W-:Y:S02]  /*1b20*/  LOP3.LUT R6, R6, 0x3f0, RZ, 0xc0, !PT ;  /* 0x000003f006067812 */ /* 0x000fe400078ec0ff */
[----:B------:R-:W-:Y:S02]  /*1b30*/  LEA R23, R23, R0, 0x4 ;  /* 0x0000000017177211 */ /* 0x000fe400078e20ff */
[----:B------:R-:W-:-:S02]  /*1b40*/  ISETP.LT.AND P0, PT, R5, 0x200, !P0 ;  /* 0x000002000500780c */ /* 0x000fc40004701270 */
[-C--:B------:R-:W-:Y:S02]  /*1b50*/  LEA R21, R21, R0.reuse, 0x4 ;  /* 0x0000000015157211 */ /* 0x080fe400078e20ff */
[----:B------:R-:W-:Y:S02]  /*1b60*/  LEA R25, R7, R0, 0x4 ;  /* 0x0000000007197211 */ /* 0x000fe400078e20ff */
[----:B------:R-:W-:Y:S01]  /*1b70*/  IADD3 R27, R6, UR4, RZ ;  /* 0x00000004061b7c10 */ /* 0x000fe2000fffe0ff */
[----:B0-----:R-:W-:-:S04]  /*1b80*/  IMAD.WIDE R6, R23, 0x4, R2 ;  /* 0x0000000417067825 */ /* 0x001fc800078e0202 */
[--C-:B------:R-:W-:Y:S01]  /*1b90*/  IMAD.WIDE R20, R21, 0x4, R2.reuse ;  /* 0x0000000415147825 */ /* 0x100fe200078e0202 */
[----:B-1----:R0:W-:Y:S03]  /*1ba0*/  @P3 STG.E.128 desc[UR6][R6.64], R12 ;  /* 0x0000000c06003986 */ /* 0x0021e6000c101d06 */
[----:B------:R-:W-:Y:S01]  /*1bb0*/  IMAD.WIDE R22, R25, 0x4, R2 ;  /* 0x0000000419167825 */ /* 0x000fe200078e0202 */
[----:B--2---:R0:W-:Y:S01]  /*1bc0*/  @P2 STG.E.128 desc[UR6][R20.64], R8 ;  /* 0x0000000814002986 */ /* 0x0041e2000c101d06 */
[----:B------:R-:W-:-:S03]  /*1bd0*/  LEA R27, R4, R27, 0x2 ;  /* 0x0000001b041b7211 */ /* 0x000fc600078e10ff */
[----:B----4-:R0:W-:Y:S02]  /*1be0*/  @P1 STG.E.128 desc[UR6][R22.64], R16 ;  /* 0x0000001016001986 */ /* 0x0101e4000c101d06 */
[----:B0-----:R-:W-:Y:S05]  /*1bf0*/  @!P0 EXIT ;  /* 0x000000000000894d */ /* 0x001fea0003800000 */
[----:B------:R-:W0:Y:S01]  /*1c00*/  LDS.128 R24, [R27+0x3000] ;  /* 0x003000001b187984 */ /* 0x000e220000000c00 */
[----:B------:R-:W-:-:S05]  /*1c10*/  LEA R5, R5, R0, 0x4 ;  /* 0x0000000005057211 */ /* 0x000fca00078e20ff */
[----:B------:R-:W-:-:S05]  /*1c20*/  IMAD.WIDE R2, R5, 0x4, R2 ;  /* 0x0000000405027825 */ /* 0x000fca00078e0202 */
[----:B0-----:R-:W-:Y:S01]  /*1c30*/  STG.E.128 desc[UR6][R2.64], R24 ;  /* 0x0000001802007986 */ /* 0x001fe2000c101d06 */
[----:B------:R-:W-:Y:S05]  /*1c40*/  EXIT ;  /* 0x000000000000794d */ /* 0x000fea0003800000 */
.L_x_0:
[----:B------:R-:W-:-:S00]  /*1c50*/  BRA `(.L_x_0) ;  /* 0xfffffffc00fc7947 */ /* 0x000fc0000383ffff */
[----:B------:R-:W-:-:S00]  /*1c60*/  NOP ;  /* 0x0000000000007918 */ /* 0x000fc00000000000 */
        /* <DEDUP_REMOVED lines=9> */
.L_x_1:


//--------------------- .nv.global.init           --------------------------
	.section	.nv.global.init,"aw",@progbits
.nv.global.init:
	.type		_$_str,@object
	.size		_$_str,(_$_str_$_2 - _$_str)
_$_str:
        /*0000*/ 	.byte	0x5f, 0x5f, 0x43, 0x55, 0x44, 0x41, 0x5f, 0x46, 0x54, 0x5a, 0x00
	.type		_$_str_$_2,@object
	.size		_$_str_$_2,(.L_1 - _$_str_$_2)
_$_str_$_2:
        /*000b*/ 	.byte	0x5f, 0x5f, 0x43, 0x55, 0x44, 0x41, 0x5f, 0x50, 0x52, 0x45, 0x43, 0x5f, 0x53, 0x51, 0x52, 0x54
        /*001b*/ 	.byte	0x00
.L_1:


//--------------------- .nv.shared.triton_poi_fused__native_batch_norm_legit_no_training_silu_39 --------------------------
	.section	.nv.shared.triton_poi_fused__native_batch_norm_legit_no_training_silu_39,"aw",@nobits
	.sectionflags	@""
	.align	16
	.zero		1024


//--------------------- .nv.constant0.triton_poi_fused__native_batch_norm_legit_no_training_silu_39 --------------------------
	.section	.nv.constant0.triton_poi_fused__native_batch_norm_legit_no_training_silu_39,"a",@progbits
	.sectionflags	@""
	.align	4
.nv.constant0.triton_poi_fused__native_batch_norm_legit_no_training_silu_39:
	.zero		584
